//
// Generated by NVIDIA NVVM Compiler
//
// Compiler Build ID: CL-36424714
// Cuda compilation tools, release 13.0, V13.0.88
// Based on NVVM 20.0.0
//

.version 9.0
.target sm_100
.address_size 64

	// .globl	_Z15LevenshteinCUDAPKciS0_Pi

.visible .entry _Z15LevenshteinCUDAPKciS0_Pi(
	.param .u64 .ptr .align 1 _Z15LevenshteinCUDAPKciS0_Pi_param_0,
	.param .u32 _Z15LevenshteinCUDAPKciS0_Pi_param_1,
	.param .u64 .ptr .align 1 _Z15LevenshteinCUDAPKciS0_Pi_param_2,
	.param .u64 .ptr .align 1 _Z15LevenshteinCUDAPKciS0_Pi_param_3
)
{
	.local .align 16 .b8 	__local_depot0[144];
	.reg .b64 	%SP;
	.reg .b64 	%SPL;
	.reg .pred 	%p<19>;
	.reg .b16 	%rs<34>;
	.reg .b32 	%r<148>;
	.reg .b64 	%rd<19>;

	mov.u64 	%SPL, __local_depot0;
	ld.param.u64 	%rd7, [_Z15LevenshteinCUDAPKciS0_Pi_param_0];
	ld.param.u64 	%rd8, [_Z15LevenshteinCUDAPKciS0_Pi_param_2];
	cvta.to.global.u64 	%rd9, %rd7;
	cvta.to.global.u64 	%rd18, %rd8;
	add.u64 	%rd2, %SPL, 0;
	mov.u32 	%r7, %ctaid.x;
	shl.b32 	%r8, %r7, 6;
	mov.u32 	%r9, %tid.x;
	add.s32 	%r10, %r8, %r9;
	shl.b32 	%r11, %r10, 4;
	cvt.s64.s32 	%rd11, %r11;
	mov.b32 	%r12, 0;
	st.local.v2.u32 	[%rd2+72], {%r12, %r12};
	st.local.v4.u32 	[%rd2+80], {%r12, %r12, %r12, %r12};
	st.local.v4.u32 	[%rd2+96], {%r12, %r12, %r12, %r12};
	st.local.v4.u32 	[%rd2+112], {%r12, %r12, %r12, %r12};
	st.local.v2.u32 	[%rd2+128], {%r12, %r12};
	st.local.u32 	[%rd2+136], %r12;
	mov.b32 	%r13, 3;
	mov.b32 	%r146, 2;
	mov.b32 	%r147, 1;
	st.local.v4.u32 	[%rd2], {%r12, %r147, %r146, %r13};
	mov.b32 	%r14, 7;
	mov.b32 	%r15, 6;
	mov.b32 	%r16, 5;
	mov.b32 	%r17, 4;
	st.local.v4.u32 	[%rd2+16], {%r17, %r16, %r15, %r14};
	mov.b32 	%r18, 11;
	mov.b32 	%r19, 10;
	mov.b32 	%r20, 9;
	mov.b32 	%r21, 8;
	st.local.v4.u32 	[%rd2+32], {%r21, %r20, %r19, %r18};
	mov.b32 	%r22, 15;
	mov.b32 	%r23, 14;
	mov.b32 	%r24, 13;
	mov.b32 	%r25, 12;
	st.local.v4.u32 	[%rd2+48], {%r25, %r24, %r23, %r22};
	mov.b32 	%r26, 16;
	st.local.u32 	[%rd2+64], %r26;
	add.s64 	%rd12, %rd9, %rd11;
	ld.global.u8 	%rs1, [%rd12];
	ld.global.u8 	%rs2, [%rd12+1];
	ld.global.u8 	%rs3, [%rd12+2];
	ld.global.u8 	%rs4, [%rd12+3];
	ld.global.u8 	%rs5, [%rd12+4];
	ld.global.u8 	%rs6, [%rd12+5];
	ld.global.u8 	%rs7, [%rd12+6];
	ld.global.u8 	%rs8, [%rd12+7];
	ld.global.u8 	%rs9, [%rd12+8];
	ld.global.u8 	%rs10, [%rd12+9];
	ld.global.u8 	%rs11, [%rd12+10];
	ld.global.u8 	%rs12, [%rd12+11];
	ld.global.u8 	%rs13, [%rd12+12];
	ld.global.u8 	%rs14, [%rd12+13];
	ld.global.u8 	%rs15, [%rd12+14];
	ld.global.u8 	%rs16, [%rd12+15];
$L__BB0_1:
	add.s32 	%r27, %r146, -1;
	mul.wide.u32 	%rd13, %r147, 72;
	add.s64 	%rd14, %rd2, %rd13;
	xor.b32  	%r147, %r147, 1;
	mul.wide.u32 	%rd15, %r147, 72;
	add.s64 	%rd16, %rd2, %rd15;
	ld.global.u8 	%rs17, [%rd18];
	ld.local.v2.u32 	{%r28, %r29}, [%rd16];
	add.s32 	%r30, %r29, 1;
	setp.ne.s16 	%p1, %rs17, %rs1;
	selp.u32 	%r31, 1, 0, %p1;
	add.s32 	%r32, %r28, %r31;
	min.s32 	%r33, %r146, %r32;
	min.s32 	%r34, %r30, %r33;
	st.local.v2.u32 	[%rd14], {%r27, %r34};
	ld.local.v2.u32 	{%r35, %r36}, [%rd16+8];
	add.s32 	%r37, %r35, 1;
	add.s32 	%r38, %r34, 1;
	setp.ne.s16 	%p2, %rs17, %rs2;
	selp.u32 	%r39, 1, 0, %p2;
	add.s32 	%r40, %r29, %r39;
	min.s32 	%r41, %r38, %r40;
	min.s32 	%r42, %r37, %r41;
	add.s32 	%r43, %r36, 1;
	add.s32 	%r44, %r42, 1;
	setp.ne.s16 	%p3, %rs17, %rs3;
	selp.u32 	%r45, 1, 0, %p3;
	add.s32 	%r46, %r35, %r45;
	min.s32 	%r47, %r44, %r46;
	min.s32 	%r48, %r43, %r47;
	st.local.v2.u32 	[%rd14+8], {%r42, %r48};
	ld.local.v2.u32 	{%r49, %r50}, [%rd16+16];
	add.s32 	%r51, %r49, 1;
	add.s32 	%r52, %r48, 1;
	setp.ne.s16 	%p4, %rs17, %rs4;
	selp.u32 	%r53, 1, 0, %p4;
	add.s32 	%r54, %r36, %r53;
	min.s32 	%r55, %r52, %r54;
	min.s32 	%r56, %r51, %r55;
	add.s32 	%r57, %r50, 1;
	add.s32 	%r58, %r56, 1;
	setp.ne.s16 	%p5, %rs17, %rs5;
	selp.u32 	%r59, 1, 0, %p5;
	add.s32 	%r60, %r49, %r59;
	min.s32 	%r61, %r58, %r60;
	min.s32 	%r62, %r57, %r61;
	st.local.v2.u32 	[%rd14+16], {%r56, %r62};
	ld.local.v2.u32 	{%r63, %r64}, [%rd16+24];
	add.s32 	%r65, %r63, 1;
	add.s32 	%r66, %r62, 1;
	setp.ne.s16 	%p6, %rs17, %rs6;
	selp.u32 	%r67, 1, 0, %p6;
	add.s32 	%r68, %r50, %r67;
	min.s32 	%r69, %r66, %r68;
	min.s32 	%r70, %r65, %r69;
	add.s32 	%r71, %r64, 1;
	add.s32 	%r72, %r70, 1;
	setp.ne.s16 	%p7, %rs17, %rs7;
	selp.u32 	%r73, 1, 0, %p7;
	add.s32 	%r74, %r63, %r73;
	min.s32 	%r75, %r72, %r74;
	min.s32 	%r76, %r71, %r75;
	st.local.v2.u32 	[%rd14+24], {%r70, %r76};
	ld.local.v2.u32 	{%r77, %r78}, [%rd16+32];
	add.s32 	%r79, %r77, 1;
	add.s32 	%r80, %r76, 1;
	setp.ne.s16 	%p8, %rs17, %rs8;
	selp.u32 	%r81, 1, 0, %p8;
	add.s32 	%r82, %r64, %r81;
	min.s32 	%r83, %r80, %r82;
	min.s32 	%r84, %r79, %r83;
	add.s32 	%r85, %r78, 1;
	add.s32 	%r86, %r84, 1;
	setp.ne.s16 	%p9, %rs17, %rs9;
	selp.u32 	%r87, 1, 0, %p9;
	add.s32 	%r88, %r77, %r87;
	min.s32 	%r89, %r86, %r88;
	min.s32 	%r90, %r85, %r89;
	st.local.v2.u32 	[%rd14+32], {%r84, %r90};
	ld.local.v2.u32 	{%r91, %r92}, [%rd16+40];
	add.s32 	%r93, %r91, 1;
	add.s32 	%r94, %r90, 1;
	setp.ne.s16 	%p10, %rs17, %rs10;
	selp.u32 	%r95, 1, 0, %p10;
	add.s32 	%r96, %r78, %r95;
	min.s32 	%r97, %r94, %r96;
	min.s32 	%r98, %r93, %r97;
	add.s32 	%r99, %r92, 1;
	add.s32 	%r100, %r98, 1;
	setp.ne.s16 	%p11, %rs17, %rs11;
	selp.u32 	%r101, 1, 0, %p11;
	add.s32 	%r102, %r91, %r101;
	min.s32 	%r103, %r100, %r102;
	min.s32 	%r104, %r99, %r103;
	st.local.v2.u32 	[%rd14+40], {%r98, %r104};
	ld.local.v2.u32 	{%r105, %r106}, [%rd16+48];
	add.s32 	%r107, %r105, 1;
	add.s32 	%r108, %r104, 1;
	setp.ne.s16 	%p12, %rs17, %rs12;
	selp.u32 	%r109, 1, 0, %p12;
	add.s32 	%r110, %r92, %r109;
	min.s32 	%r111, %r108, %r110;
	min.s32 	%r112, %r107, %r111;
	add.s32 	%r113, %r106, 1;
	add.s32 	%r114, %r112, 1;
	setp.ne.s16 	%p13, %rs17, %rs13;
	selp.u32 	%r115, 1, 0, %p13;
	add.s32 	%r116, %r105, %r115;
	min.s32 	%r117, %r114, %r116;
	min.s32 	%r118, %r113, %r117;
	st.local.v2.u32 	[%rd14+48], {%r112, %r118};
	ld.local.v2.u32 	{%r119, %r120}, [%rd16+56];
	add.s32 	%r121, %r119, 1;
	add.s32 	%r122, %r118, 1;
	setp.ne.s16 	%p14, %rs17, %rs14;
	selp.u32 	%r123, 1, 0, %p14;
	add.s32 	%r124, %r106, %r123;
	min.s32 	%r125, %r122, %r124;
	min.s32 	%r126, %r121, %r125;
	add.s32 	%r127, %r120, 1;
	add.s32 	%r128, %r126, 1;
	setp.ne.s16 	%p15, %rs17, %rs15;
	selp.u32 	%r129, 1, 0, %p15;
	add.s32 	%r130, %r119, %r129;
	min.s32 	%r131, %r128, %r130;
	min.s32 	%r132, %r127, %r131;
	st.local.v2.u32 	[%rd14+56], {%r126, %r132};
	ld.local.u32 	%r133, [%rd16+64];
	add.s32 	%r134, %r133, 1;
	add.s32 	%r135, %r132, 1;
	setp.ne.s16 	%p16, %rs17, %rs16;
	selp.u32 	%r136, 1, 0, %p16;
	add.s32 	%r137, %r120, %r136;
	min.s32 	%r138, %r135, %r137;
	min.s32 	%r139, %r134, %r138;
	st.local.u32 	[%rd14+64], %r139;
	add.s64 	%rd18, %rd18, 1;
	add.s32 	%r146, %r146, 1;
	setp.ne.s32 	%p17, %r146, 18;
	@%p17 bra 	$L__BB0_1;
	ld.param.u64 	%rd17, [_Z15LevenshteinCUDAPKciS0_Pi_param_3];
	ld.local.u32 	%r140, [%rd2+64];
	cvta.to.global.u64 	%rd5, %rd17;
	atom.global.min.s32 	%r141, [%rd5+4], %r140;
	setp.le.s32 	%p18, %r141, %r140;
	@%p18 bra 	$L__BB0_4;
	mov.u32 	%r142, %ctaid.x;
	shl.b32 	%r143, %r142, 6;
	mov.u32 	%r144, %tid.x;
	add.s32 	%r145, %r143, %r144;
	st.global.u32 	[%rd5], %r145;
$L__BB0_4:
	ret;

}


// ===== COMPILED SASS (sm_100) =====

	.target	sm_100

	.elftype	@"ET_EXEC"


//--------------------- .note.nv.tkinfo           --------------------------
	.section	.note.nv.tkinfo,"",@"SHT_NOTE"
	.sectionflags	@"SHF_NOTE_NV_TKINFO"
	.tkinfo
        /*0018*/ 	.word	0x00000002
        /*0030*/ 	.string	""
        /*0030*/ 	.string	"ptxas"
        /*0030*/ 	.string	"Cuda compilation tools, release 13.0, V13.0.88"
        /*0030*/ 	.string	"Build cuda_13.0.r13.0/compiler.36424714_0"
        /*0030*/ 	.string	"-arch sm_100 -m 64 "



//--------------------- .note.nv.cuinfo           --------------------------
	.section	.note.nv.cuinfo,"",@"SHT_NOTE"
	.sectionflags	@"SHF_NOTE_NV_CUINFO"
        /*0018*/ 	.short	0x0002
        /*001a*/ 	.short	0x0064
        /*001c*/ 	.short	0x0082
	.zero		2


//--------------------- .nv.info                  --------------------------
	.section	.nv.info,"",@"SHT_CUDA_INFO"
	.align	4


	//----- nvinfo : EIATTR_REGCOUNT
	.align		4
        /*0000*/ 	.byte	0x04, 0x2f
        /*0002*/ 	.short	(.L_1 - .L_0)
	.align		4
.L_0:
        /*0004*/ 	.word	index@(_Z15LevenshteinCUDAPKciS0_Pi)
        /*0008*/ 	.word	0x00000020


	//----- nvinfo : EIATTR_FRAME_SIZE
	.align		4
.L_1:
        /*000c*/ 	.byte	0x04, 0x11
        /*000e*/ 	.short	(.L_3 - .L_2)
	.align		4
.L_2:
        /*0010*/ 	.word	index@(_Z15LevenshteinCUDAPKciS0_Pi)
        /*0014*/ 	.word	0x00000090


	//----- nvinfo : EIATTR_MIN_STACK_SIZE
	.align		4
.L_3:
        /*0018*/ 	.byte	0x04, 0x12
        /*001a*/ 	.short	(.L_5 - .L_4)
	.align		4
.L_4:
        /*001c*/ 	.word	index@(_Z15LevenshteinCUDAPKciS0_Pi)
        /*0020*/ 	.word	0x00000090
.L_5:


//--------------------- .nv.compat                --------------------------
	.section	.nv.compat,"",@"SHT_CUDA_COMPAT_INFO"
	.align	4
        /*0000*/ 	.byte	0x02, 0x09, 0x00, 0x00, 0x02, 0x02, 0x01, 0x00, 0x02, 0x05, 0x05, 0x00, 0x03, 0x07, 0x01, 0x01
        /*0010*/ 	.byte	0x02, 0x03, 0x00, 0x00, 0x02, 0x06, 0x01, 0x00, 0x04, 0x0b, 0x08, 0x00, 0x09, 0x00, 0x00, 0x00
        /*0020*/ 	.byte	0x00, 0x00, 0x00, 0x00


//--------------------- .nv.info._Z15LevenshteinCUDAPKciS0_Pi --------------------------
	.section	.nv.info._Z15LevenshteinCUDAPKciS0_Pi,"",@"SHT_CUDA_INFO"
	.sectionflags	@""
	.align	4


	//----- nvinfo : EIATTR_CUDA_API_VERSION
	.align		4
        /*0000*/ 	.byte	0x04, 0x37
        /*0002*/ 	.short	(.L_7 - .L_6)
.L_6:
        /*0004*/ 	.word	0x00000082


	//----- nvinfo : EIATTR_KPARAM_INFO
	.align		4
.L_7:
        /*0008*/ 	.byte	0x04, 0x17
        /*000a*/ 	.short	(.L_9 - .L_8)
.L_8:
        /*000c*/ 	.word	0x00000000
        /*0010*/ 	.short	0x0003
        /*0012*/ 	.short	0x0018
        /*0014*/ 	.byte	0x00, 0xf5, 0x21, 0x00


	//----- nvinfo : EIATTR_KPARAM_INFO
	.align		4
.L_9:
        /*0018*/ 	.byte	0x04, 0x17
        /*001a*/ 	.short	(.L_11 - .L_10)
.L_10:
        /*001c*/ 	.word	0x00000000
        /*0020*/ 	.short	0x0002
        /*0022*/ 	.short	0x0010
        /*0024*/ 	.byte	0x00, 0xf5, 0x21, 0x00


	//----- nvinfo : EIATTR_KPARAM_INFO
	.align		4
.L_11:
        /*0028*/ 	.byte	0x04, 0x17
        /*002a*/ 	.short	(.L_13 - .L_12)
.L_12:
        /*002c*/ 	.word	0x00000000
        /*0030*/ 	.short	0x0001
        /*0032*/ 	.short	0x0008
        /*0034*/ 	.byte	0x00, 0xf0, 0x11, 0x00


	//----- nvinfo : EIATTR_KPARAM_INFO
	.align		4
.L_13:
        /*0038*/ 	.byte	0x04, 0x17
        /*003a*/ 	.short	(.L_15 - .L_14)
.L_14:
        /*003c*/ 	.word	0x00000000
        /*0040*/ 	.short	0x0000
        /*0042*/ 	.short	0x0000
        /*0044*/ 	.byte	0x00, 0xf5, 0x21, 0x00


	//----- nvinfo : EIATTR_SPARSE_MMA_MASK
	.align		4
.L_15:
        /*0048*/ 	.byte	0x03, 0x50
        /*004a*/ 	.short	0x0000


	//----- nvinfo : EIATTR_MAXREG_COUNT
	.align		4
        /*004c*/ 	.byte	0x03, 0x1b
        /*004e*/ 	.short	0x00ff


	//----- nvinfo : EIATTR_MERCURY_ISA_VERSION
	.align		4
        /*0050*/ 	.byte	0x03, 0x5f
        /*0052*/ 	.short	0x0101


	//----- nvinfo : EIATTR_VRC_CTA_INIT_COUNT
	.align		4
        /*0054*/ 	.byte	0x02, 0x4a
	.zero		1
	.zero		1


	//----- nvinfo : EIATTR_EXIT_INSTR_OFFSETS
	.align		4
        /*0058*/ 	.byte	0x04, 0x1c
        /*005a*/ 	.short	(.L_17 - .L_16)


	//   ....[0]....
.L_16:
        /*005c*/ 	.word	0x00000b20


	//   ....[1]....
        /*0060*/ 	.word	0x00000b50


	//----- nvinfo : EIATTR_CBANK_PARAM_SIZE
	.align		4
.L_17:
        /*0064*/ 	.byte	0x03, 0x19
        /*0066*/ 	.short	0x0020


	//----- nvinfo : EIATTR_PARAM_CBANK
	.align		4
        /*0068*/ 	.byte	0x04, 0x0a
        /*006a*/ 	.short	(.L_19 - .L_18)
	.align		4
.L_18:
        /*006c*/ 	.word	index@(.nv.constant0._Z15LevenshteinCUDAPKciS0_Pi)
        /*0070*/ 	.short	0x0380
        /*0072*/ 	.short	0x0020


	//----- nvinfo : EIATTR_SW_WAR
	.align		4
.L_19:
        /*0074*/ 	.byte	0x04, 0x36
        /*0076*/ 	.short	(.L_21 - .L_20)
.L_20:
        /*0078*/ 	.word	0x00000008
.L_21:


//--------------------- .nv.callgraph             --------------------------
	.section	.nv.callgraph,"",@"SHT_CUDA_CALLGRAPH"
	.align	4
	.sectionentsize	8
	.align		4
        /*0000*/ 	.word	0x00000000
	.align		4
        /*0004*/ 	.word	0xffffffff
	.align		4
        /*0008*/ 	.word	0x00000000
	.align		4
        /*000c*/ 	.word	0xfffffffe
	.align		4
        /*0010*/ 	.word	0x00000000
	.align		4
        /*0014*/ 	.word	0xfffffffd
	.align		4
        /*0018*/ 	.word	0x00000000
	.align		4
        /*001c*/ 	.word	0xfffffffc


//--------------------- .text._Z15LevenshteinCUDAPKciS0_Pi --------------------------
	.section	.text._Z15LevenshteinCUDAPKciS0_Pi,"ax",@progbits
	.align	128
        .global         _Z15LevenshteinCUDAPKciS0_Pi
        .type           _Z15LevenshteinCUDAPKciS0_Pi,@function
        .size           _Z15LevenshteinCUDAPKciS0_Pi,(.L_x_2 - _Z15LevenshteinCUDAPKciS0_Pi)
        .other          _Z15LevenshteinCUDAPKciS0_Pi,@"STO_CUDA_ENTRY STV_DEFAULT"
_Z15LevenshteinCUDAPKciS0_Pi:
.text._Z15LevenshteinCUDAPKciS0_Pi:
[----:B------:R-:W0:Y:S01]  /*0000*/  LDC R1, c[0x0][0x37c] ;  /* 0x0000df00ff017b82 */ /* 0x000e220000000800 */
[----:B------:R-:W1:Y:S01]  /*0010*/  S2R R29, SR_CTAID.X ;  /* 0x00000000001d7919 */ /* 0x000e620000002500 */
[----:B------:R-:W2:Y:S01]  /*0020*/  LDCU.64 UR4, c[0x0][0x380] ;  /* 0x00007000ff0477ac */ /* 0x000ea20008000a00 */
[----:B0-----:R-:W-:Y:S01]  /*0030*/  VIADD R1, R1, 0xffffff70 ;  /* 0xffffff7001017836 */ /* 0x001fe20000000000 */
[----:B------:R-:W1:Y:S01]  /*0040*/  S2R R0, SR_TID.X ;  /* 0x0000000000007919 */ /* 0x000e620000002100 */
[----:B------:R-:W0:Y:S01]  /*0050*/  LDCU.64 UR8, c[0x0][0x358] ;  /* 0x00006b00ff0877ac */ /* 0x000e220008000a00 */
[----:B------:R-:W-:Y:S02]  /*0060*/  IMAD.MOV.U32 R13, RZ, RZ, 0x1 ;  /* 0x00000001ff0d7424 */ /* 0x000fe400078e00ff */
[----:B------:R-:W-:Y:S02]  /*0070*/  IMAD.MOV.U32 R14, RZ, RZ, 0x2 ;  /* 0x00000002ff0e7424 */ /* 0x000fe400078e00ff */
[----:B------:R-:W-:Y:S01]  /*0080*/  IMAD.MOV.U32 R15, RZ, RZ, 0x3 ;  /* 0x00000003ff0f7424 */ /* 0x000fe200078e00ff */
[----:B------:R-:W3:Y:S01]  /*0090*/  LDCU.64 UR10, c[0x0][0x390] ;  /* 0x00007200ff0a77ac */ /* 0x000ee20008000a00 */
[----:B------:R-:W-:-:S02]  /*00a0*/  IMAD.MOV.U32 R12, RZ, RZ, RZ ;  /* 0x000000ffff0c7224 */ /* 0x000fc400078e00ff */
[----:B------:R-:W-:Y:S02]  /*00b0*/  IMAD.MOV.U32 R4, RZ, RZ, 0x4 ;  /* 0x00000004ff047424 */ /* 0x000fe400078e00ff */
[----:B------:R-:W-:Y:S02]  /*00c0*/  IMAD.MOV.U32 R5, RZ, RZ, 0x5 ;  /* 0x00000005ff057424 */ /* 0x000fe400078e00ff */
[----:B------:R-:W-:Y:S02]  /*00d0*/  IMAD.MOV.U32 R6, RZ, RZ, 0x6 ;  /* 0x00000006ff067424 */ /* 0x000fe400078e00ff */
[----:B------:R-:W-:Y:S02]  /*00e0*/  IMAD.MOV.U32 R7, RZ, RZ, 0x7 ;  /* 0x00000007ff077424 */ /* 0x000fe400078e00ff */
[----:B-1----:R-:W-:-:S04]  /*00f0*/  IMAD R29, R29, 0x40, R0 ;  /* 0x000000401d1d7824 */ /* 0x002fc800078e0200 */
[----:B------:R-:W-:-:S05]  /*0100*/  IMAD.SHL.U32 R0, R29, 0x10, RZ ;  /* 0x000000101d007824 */ /* 0x000fca00078e00ff */
[----:B--2---:R-:W-:-:S04]  /*0110*/  IADD3 R10, P0, PT, R0, UR4, RZ ;  /* 0x00000004000a7c10 */ /* 0x004fc8000ff1e0ff */
[----:B------:R-:W-:Y:S01]  /*0120*/  LEA.HI.X.SX32 R11, R0, UR5, 0x1, P0 ;  /* 0x00000005000b7c11 */ /* 0x000fe200080f0eff */
[----:B------:R1:W-:Y:S01]  /*0130*/  STL.128 [R1], R12 ;  /* 0x0000000c01007387 */ /* 0x0003e20000100c00 */
[----:B------:R-:W-:-:S03]  /*0140*/  IMAD.MOV.U32 R8, RZ, RZ, 0x8 ;  /* 0x00000008ff087424 */ /* 0x000fc600078e00ff */
[----:B0-----:R-:W5:Y:S01]  /*0150*/  LDG.E.U8 R28, desc[UR8][R10.64] ;  /* 0x000000080a1c7981 */ /* 0x001f62000c1e1100 */
[----:B------:R-:W-:-:S03]  /*0160*/  IMAD.MOV.U32 R9, RZ, RZ, 0x9 ;  /* 0x00000009ff097424 */ /* 0x000fc600078e00ff */
[----:B------:R-:W5:Y:S04]  /*0170*/  LDG.E.U8 R27, desc[UR8][R10.64+0x1] ;  /* 0x000001080a1b7981 */ /* 0x000f68000c1e1100 */
[----:B------:R-:W5:Y:S04]  /*0180*/  LDG.E.U8 R26, desc[UR8][R10.64+0x2] ;  /* 0x000002080a1a7981 */ /* 0x000f68000c1e1100 */
[----:B------:R-:W5:Y:S01]  /*0190*/  LDG.E.U8 R25, desc[UR8][R10.64+0x3] ;  /* 0x000003080a197981 */ /* 0x000f62000c1e1100 */
[----:B-1----:R-:W-:-:S03]  /*01a0*/  IMAD.MOV.U32 R12, RZ, RZ, 0xc ;  /* 0x0000000cff0c7424 */ /* 0x002fc600078e00ff */
[----:B------:R-:W5:Y:S01]  /*01b0*/  LDG.E.U8 R24, desc[UR8][R10.64+0x4] ;  /* 0x000004080a187981 */ /* 0x000f62000c1e1100 */
[----:B------:R-:W-:-:S03]  /*01c0*/  IMAD.MOV.U32 R13, RZ, RZ, 0xd ;  /* 0x0000000dff0d7424 */ /* 0x000fc600078e00ff */
[----:B------:R-:W5:Y:S01]  /*01d0*/  LDG.E.U8 R0, desc[UR8][R10.64+0x5] ;  /* 0x000005080a007981 */ /* 0x000f62000c1e1100 */
[----:B------:R-:W-:-:S03]  /*01e0*/  IMAD.MOV.U32 R14, RZ, RZ, 0xe ;  /* 0x0000000eff0e7424 */ /* 0x000fc600078e00ff */
[----:B------:R-:W5:Y:S01]  /*01f0*/  LDG.E.U8 R2, desc[UR8][R10.64+0x6] ;  /* 0x000006080a027981 */ /* 0x000f62000c1e1100 */
[----:B------:R-:W-:-:S03]  /*0200*/  IMAD.MOV.U32 R15, RZ, RZ, 0xf ;  /* 0x0000000fff0f7424 */ /* 0x000fc600078e00ff */
[----:B------:R-:W5:Y:S04]  /*0210*/  LDG.E.U8 R3, desc[UR8][R10.64+0x7] ;  /* 0x000007080a037981 */ /* 0x000f68000c1e1100 */
[----:B------:R-:W5:Y:S04]  /*0220*/  LDG.E.U8 R16, desc[UR8][R10.64+0x8] ;  /* 0x000008080a107981 */ /* 0x000f68000c1e1100 */
[----:B------:R-:W5:Y:S04]  /*0230*/  LDG.E.U8 R17, desc[UR8][R10.64+0x9] ;  /* 0x000009080a117981 */ /* 0x000f68000c1e1100 */
[----:B------:R-:W5:Y:S04]  /*0240*/  LDG.E.U8 R18, desc[UR8][R10.64+0xa] ;  /* 0x00000a080a127981 */ /* 0x000f68000c1e1100 */
[----:B------:R-:W5:Y:S04]  /*0250*/  LDG.E.U8 R19, desc[UR8][R10.64+0xb] ;  /* 0x00000b080a137981 */ /* 0x000f68000c1e1100 */
[----:B------:R-:W5:Y:S04]  /*0260*/  LDG.E.U8 R20, desc[UR8][R10.64+0xc] ;  /* 0x00000c080a147981 */ /* 0x000f68000c1e1100 */
[----:B------:R-:W5:Y:S04]  /*0270*/  LDG.E.U8 R21, desc[UR8][R10.64+0xd] ;  /* 0x00000d080a157981 */ /* 0x000f68000c1e1100 */
[----:B------:R-:W5:Y:S04]  /*0280*/  LDG.E.U8 R22, desc[UR8][R10.64+0xe] ;  /* 0x00000e080a167981 */ /* 0x000f68000c1e1100 */
[----:B------:R0:W5:Y:S01]  /*0290*/  LDG.E.U8 R23, desc[UR8][R10.64+0xf] ;  /* 0x00000f080a177981 */ /* 0x000162000c1e1100 */
[----:B------:R-:W-:Y:S01]  /*02a0*/  R2UR UR13, R1 ;  /* 0x00000000010d72ca */ /* 0x000fe200000e0000 */
[----:B------:R-:W-:Y:S01]  /*02b0*/  UMOV UR4, 0x2 ;  /* 0x0000000200047882 */ /* 0x000fe20000000000 */
[----:B------:R-:W-:Y:S01]  /*02c0*/  UMOV UR5, 0x1 ;  /* 0x0000000100057882 */ /* 0x000fe20000000000 */
[----:B------:R1:W-:Y:S04]  /*02d0*/  STL.128 [R1+0x10], R4 ;  /* 0x0000100401007387 */ /* 0x0003e80000100c00 */
[----:B------:R2:W-:Y:S01]  /*02e0*/  STL.128 [R1+0x30], R12 ;  /* 0x0000300c01007387 */ /* 0x0005e20000100c00 */
[----:B0-----:R-:W-:-:S02]  /*02f0*/  HFMA2 R11, -RZ, RZ, 0, 6.55651092529296875e-07 ;  /* 0x0000000bff0b7431 */ /* 0x001fc400000001ff */
[----:B------:R-:W-:Y:S01]  /*0300*/  IMAD.MOV.U32 R10, RZ, RZ, 0xa ;  /* 0x0000000aff0a7424 */ /* 0x000fe200078e00ff */
[----:B------:R2:W-:Y:S04]  /*0310*/  STL.64 [R1+0x48], RZ ;  /* 0x000048ff01007387 */ /* 0x0005e80000100a00 */
[----:B------:R2:W-:Y:S01]  /*0320*/  STL.128 [R1+0x50], RZ ;  /* 0x000050ff01007387 */ /* 0x0005e20000100c00 */
[----:B-1----:R-:W-:-:S03]  /*0330*/  IMAD.MOV.U32 R4, RZ, RZ, 0x10 ;  /* 0x00000010ff047424 */ /* 0x002fc600078e00ff */
[----:B------:R2:W-:Y:S04]  /*0340*/  STL.128 [R1+0x20], R8 ;  /* 0x0000200801007387 */ /* 0x0005e80000100c00 */
[----:B------:R2:W-:Y:S04]  /*0350*/  STL [R1+0x40], R4 ;  /* 0x0000400401007387 */ /* 0x0005e80000100800 */
[----:B------:R2:W-:Y:S04]  /*0360*/  STL.128 [R1+0x60], RZ ;  /* 0x000060ff01007387 */ /* 0x0005e80000100c00 */
[----:B------:R2:W-:Y:S04]  /*0370*/  STL.128 [R1+0x70], RZ ;  /* 0x000070ff01007387 */ /* 0x0005e80000100c00 */
[----:B------:R2:W-:Y:S04]  /*0380*/  STL.64 [R1+0x80], RZ ;  /* 0x000080ff01007387 */ /* 0x0005e80000100a00 */
[----:B---3--:R2:W-:Y:S02]  /*0390*/  STL [R1+0x88], RZ ;  /* 0x000088ff01007387 */ /* 0x0085e40000100800 */
.L_x_0:
[----:B-12---:R-:W-:Y:S01]  /*03a0*/  IMAD.U32 R4, RZ, RZ, UR10 ;  /* 0x0000000aff047e24 */ /* 0x006fe2000f8e00ff */
[----:B------:R-:W-:Y:S01]  /*03b0*/  UIMAD UR7, UR5, 0x48, UR13 ;  /* 0x00000048050778a4 */ /* 0x000fe2000f8e020d */
[----:B------:R-:W-:Y:S01]  /*03c0*/  IMAD.U32 R5, RZ, RZ, UR11 ;  /* 0x0000000bff057e24 */ /* 0x000fe2000f8e00ff */
[----:B------:R-:W-:-:S04]  /*03d0*/  ULOP3.LUT UR5, UR5, 0x1, URZ, 0x3c, !UPT ;  /* 0x0000000105057892 */ /* 0x000fc8000f8e3cff */
[----:B------:R-:W2:Y:S01]  /*03e0*/  LDG.E.U8 R13, desc[UR8][R4.64] ;  /* 0x00000008040d7981 */ /* 0x000ea2000c1e1100 */
[----:B------:R-:W-:-:S09]  /*03f0*/  UIMAD UR6, UR5, 0x48, UR13 ;  /* 0x00000048050678a4 */ /* 0x000fd2000f8e020d */
[----:B------:R-:W3:Y:S01]  /*0400*/  LDL.64 R6, [UR6] ;  /* 0x00000006ff067983 */ /* 0x000ee20008100a00 */
[----:B------:R-:W-:Y:S02]  /*0410*/  UIADD3 UR6, UPT, UPT, UR4, -0x1, URZ ;  /* 0xffffffff04067890 */ /* 0x000fe4000fffe0ff */
[----:B------:R-:W-:Y:S01]  /*0420*/  UIMAD UR12, UR5, 0x48, UR13 ;  /* 0x00000048050c78a4 */ /* 0x000fe2000f8e020d */
[----:B--2--5:R-:W-:Y:S01]  /*0430*/  ISETP.NE.AND P0, PT, R13, R28, PT ;  /* 0x0000001c0d00720c */ /* 0x024fe20003f05270 */
[----:B---3--:R-:W-:-:S12]  /*0440*/  VIADD R8, R6, 0x1 ;  /* 0x0000000106087836 */ /* 0x008fd80000000000 */
[----:B------:R-:W-:-:S05]  /*0450*/  @!P0 IMAD.MOV R8, RZ, RZ, R6 ;  /* 0x000000ffff088224 */ /* 0x000fca00078e0206 */
[----:B------:R-:W-:Y:S01]  /*0460*/  VIMNMX R6, PT, PT, R8, UR4, PT ;  /* 0x0000000408067c48 */ /* 0x000fe2000bfe0100 */
[----:B------:R-:W-:-:S03]  /*0470*/  IMAD.U32 R8, RZ, RZ, UR6 ;  /* 0x00000006ff087e24 */ /* 0x000fc6000f8e00ff */
[----:B------:R-:W-:-:S05]  /*0480*/  VIADDMNMX R9, R7, 0x1, R6, PT ;  /* 0x0000000107097846 */ /* 0x000fca0003800106 */
[----:B------:R0:W-:Y:S04]  /*0490*/  STL.64 [UR7], R8 ;  /* 0x00000008ff007987 */ /* 0x0001e80008100a07 */
[----:B------:R-:W2:Y:S01]  /*04a0*/  LDL.64 R4, [UR12+0x8] ;  /* 0x0000080cff047983 */ /* 0x000ea20008100a00 */
[C---:B------:R-:W-:Y:S02]  /*04b0*/  ISETP.NE.AND P0, PT, R13.reuse, R27, PT ;  /* 0x0000001b0d00720c */ /* 0x040fe40003f05270 */
[----:B------:R-:W-:Y:S02]  /*04c0*/  ISETP.NE.AND P1, PT, R13, R26, PT ;  /* 0x0000001a0d00720c */ /* 0x000fe40003f25270 */
[----:B------:R-:W-:-:S09]  /*04d0*/  IADD3 R6, PT, PT, R7, 0x1, RZ ;  /* 0x0000000107067810 */ /* 0x000fd20007ffe0ff */
[----:B------:R-:W-:-:S05]  /*04e0*/  @!P0 IMAD.MOV R6, RZ, RZ, R7 ;  /* 0x000000ffff068224 */ /* 0x000fca00078e0207 */
[----:B------:R-:W-:Y:S01]  /*04f0*/  VIADDMNMX R7, R9, 0x1, R6, PT ;  /* 0x0000000109077846 */ /* 0x000fe20003800106 */
[----:B--2---:R-:W-:-:S03]  /*0500*/  VIADD R11, R4, 0x1 ;  /* 0x00000001040b7836 */ /* 0x004fc60000000000 */
[----:B------:R-:W-:Y:S01]  /*0510*/  VIADDMNMX R10, R4, 0x1, R7, PT ;  /* 0x00000001040a7846 */ /* 0x000fe20003800107 */
[----:B------:R-:W-:-:S05]  /*0520*/  @!P1 IMAD.MOV R11, RZ, RZ, R4 ;  /* 0x000000ffff0b9224 */ /* 0x000fca00078e0204 */
[----:B------:R-:W-:-:S04]  /*0530*/  VIADDMNMX R4, R10, 0x1, R11, PT ;  /* 0x000000010a047846 */ /* 0x000fc8000380010b */
[----:B------:R-:W-:-:S05]  /*0540*/  VIADDMNMX R11, R5, 0x1, R4, PT ;  /* 0x00000001050b7846 */ /* 0x000fca0003800104 */
[----:B------:R1:W-:Y:S04]  /*0550*/  STL.64 [UR7+0x8], R10 ;  /* 0x0000080aff007987 */ /* 0x0003e80008100a07 */
[----:B------:R-:W0:Y:S01]  /*0560*/  LDL.64 R6, [UR12+0x10] ;  /* 0x0000100cff067983 */ /* 0x000e220008100a00 */
[----:B------:R-:W-:Y:S01]  /*0570*/  ISETP.NE.AND P0, PT, R13, R25, PT ;  /* 0x000000190d00720c */ /* 0x000fe20003f05270 */
[----:B------:R-:W-:Y:S01]  /*0580*/  VIADD R4, R5, 0x1 ;  /* 0x0000000105047836 */ /* 0x000fe20000000000 */
[----:B------:R-:W-:-:S11]  /*0590*/  ISETP.NE.AND P1, PT, R13, R24, PT ;  /* 0x000000180d00720c */ /* 0x000fd60003f25270 */
[----:B------:R-:W-:-:S05]  /*05a0*/  @!P0 IMAD.MOV R4, RZ, RZ, R5 ;  /* 0x000000ffff048224 */ /* 0x000fca00078e0205 */
[----:B------:R-:W-:Y:S01]  /*05b0*/  VIADDMNMX R5, R11, 0x1, R4, PT ;  /* 0x000000010b057846 */ /* 0x000fe20003800104 */
[----:B0-----:R-:W-:-:S03]  /*05c0*/  VIADD R9, R6, 0x1 ;  /* 0x0000000106097836 */ /* 0x001fc60000000000 */
[----:B------:R-:W-:Y:S01]  /*05d0*/  VIADDMNMX R8, R6, 0x1, R5, PT ;  /* 0x0000000106087846 */ /* 0x000fe20003800105 */
[----:B------:R-:W-:-:S05]  /*05e0*/  @!P1 IMAD.MOV R9, RZ, RZ, R6 ;  /* 0x000000ffff099224 */ /* 0x000fca00078e0206 */
[----:B------:R-:W-:-:S04]  /*05f0*/  VIADDMNMX R4, R8, 0x1, R9, PT ;  /* 0x0000000108047846 */ /* 0x000fc80003800109 */
[----:B------:R-:W-:-:S05]  /*0600*/  VIADDMNMX R9, R7, 0x1, R4, PT ;  /* 0x0000000107097846 */ /* 0x000fca0003800104 */
[----:B------:R0:W-:Y:S04]  /*0610*/  STL.64 [UR7+0x10], R8 ;  /* 0x00001008ff007987 */ /* 0x0001e80008100a07 */
[----:B------:R-:W1:Y:S01]  /*0620*/  LDL.64 R4, [UR12+0x18] ;  /* 0x0000180cff047983 */ /* 0x000e620008100a00 */
[----:B------:R-:W-:Y:S01]  /*0630*/  ISETP.NE.AND P0, PT, R13, R0, PT ;  /* 0x000000000d00720c */ /* 0x000fe20003f05270 */
[----:B------:R-:W-:Y:S01]  /*0640*/  VIADD R6, R7, 0x1 ;  /* 0x0000000107067836 */ /* 0x000fe20000000000 */
[----:B------:R-:W-:-:S11]  /*0650*/  ISETP.NE.AND P1, PT, R13, R2, PT ;  /* 0x000000020d00720c */ /* 0x000fd60003f25270 */
[----:B------:R-:W-:-:S05]  /*0660*/  @!P0 IMAD.MOV R6, RZ, RZ, R7 ;  /* 0x000000ffff068224 */ /* 0x000fca00078e0207 */
[----:B------:R-:W-:Y:S01]  /*0670*/  VIADDMNMX R7, R9, 0x1, R6, PT ;  /* 0x0000000109077846 */ /* 0x000fe20003800106 */
[----:B-1----:R-:W-:-:S03]  /*0680*/  VIADD R11, R4, 0x1 ;  /* 0x00000001040b7836 */ /* 0x002fc60000000000 */
[C---:B------:R-:W-:Y:S02]  /*0690*/  VIADDMNMX R10, R4.reuse, 0x1, R7, PT ;  /* 0x00000001040a7846 */ /* 0x040fe40003800107 */
[----:B------:R-:W-:-:S04]  /*06a0*/  @!P1 IADD3 R11, PT, PT, R4, RZ, RZ ;  /* 0x000000ff040b9210 */ /* 0x000fc80007ffe0ff */
        /* <DEDUP_REMOVED lines=32> */
[----:B------:R-:W-:Y:S02]  /*08b0*/  VIADDMNMX R5, R11, 0x1, R4, PT ;  /* 0x000000010b057846 */ /* 0x000fe40003800104 */
[C---:B0-----:R-:W-:Y:S01]  /*08c0*/  IADD3 R9, PT, PT, R6.reuse, 0x1, RZ ;  /* 0x0000000106097810 */ /* 0x041fe20007ffe0ff */
[----:B------:R-:W-:Y:S01]  /*08d0*/  @!P1 IMAD.MOV R9, RZ, RZ, R6 ;  /* 0x000000ffff099224 */ /* 0x000fe200078e0206 */
[----:B------:R-:W-:-:S04]  /*08e0*/  VIADDMNMX R4, R6, 0x1, R5, PT ;  /* 0x0000000106047846 */ /* 0x000fc80003800105 */
        /* <DEDUP_REMOVED lines=15> */
[----:B0-----:R-:W2:Y:S01]  /*09e0*/  LDL R4, [UR12+0x40] ;  /* 0x0000400cff047983 */ /* 0x001ea20008100800 */
[----:B------:R-:W-:Y:S01]  /*09f0*/  ISETP.NE.AND P0, PT, R13, R23, PT ;  /* 0x000000170d00720c */ /* 0x000fe20003f05270 */
[----:B------:R-:W-:Y:S01]  /*0a00*/  VIADD R8, R9, 0x1 ;  /* 0x0000000109087836 */ /* 0x000fe20000000000 */
[----:B------:R-:W-:Y:S02]  /*0a10*/  UIADD3 UR10, UP0, UPT, UR10, 0x1, URZ ;  /* 0x000000010a0a7890 */ /* 0x000fe4000ff1e0ff */
[----:B------:R-:W-:Y:S02]  /*0a20*/  UIADD3 UR4, UPT, UPT, UR4, 0x1, URZ ;  /* 0x0000000104047890 */ /* 0x000fe4000fffe0ff */
[----:B------:R-:W-:-:S02]  /*0a30*/  UIADD3.X UR11, UPT, UPT, URZ, UR11, URZ, UP0, !UPT ;  /* 0x0000000bff0b7290 */ /* 0x000fc400087fe4ff */
[----:B------:R-:W-:-:S05]  /*0a40*/  UISETP.NE.AND UP0, UPT, UR4, 0x12, UPT ;  /* 0x000000120400788c */ /* 0x000fca000bf05270 */
[----:B------:R-:W-:-:S05]  /*0a50*/  @!P0 IMAD.MOV R8, RZ, RZ, R9 ;  /* 0x000000ffff088224 */ /* 0x000fca00078e0209 */
[----:B------:R-:W-:-:S04]  /*0a60*/  VIADDMNMX R5, R7, 0x1, R8, PT ;  /* 0x0000000107057846 */ /* 0x000fc80003800108 */
[----:B--2---:R-:W-:-:S05]  /*0a70*/  VIADDMNMX R4, R4, 0x1, R5, PT ;  /* 0x0000000104047846 */ /* 0x004fca0003800105 */
[----:B------:R1:W-:Y:S01]  /*0a80*/  STL [UR7+0x40], R4 ;  /* 0x00004004ff007987 */ /* 0x0003e20008100807 */
[----:B------:R-:W-:Y:S05]  /*0a90*/  BRA.U UP0, `(.L_x_0) ;  /* 0xfffffff900407547 */ /* 0x000fea000b83ffff */
[----:B------:R-:W2:Y:S01]  /*0aa0*/  LDL R5, [R1+0x40] ;  /* 0x0000400001057983 */ /* 0x000ea20000100800 */
[----:B------:R-:W0:Y:S02]  /*0ab0*/  LDCU.64 UR4, c[0x0][0x398] ;  /* 0x00007300ff0477ac */ /* 0x000e240008000a00 */
[----:B0-----:R-:W-:-:S04]  /*0ac0*/  UIADD3 UR4, UP0, UPT, UR4, 0x4, URZ ;  /* 0x0000000404047890 */ /* 0x001fc8000ff1e0ff */
[----:B------:R-:W-:Y:S02]  /*0ad0*/  UIADD3.X UR5, UPT, UPT, URZ, UR5, URZ, UP0, !UPT ;  /* 0x00000005ff057290 */ /* 0x000fe400087fe4ff */
[----:B------:R-:W-:-:S04]  /*0ae0*/  IMAD.U32 R2, RZ, RZ, UR4 ;  /* 0x00000004ff027e24 */ /* 0x000fc8000f8e00ff */
[----:B------:R-:W-:-:S05]  /*0af0*/  IMAD.U32 R3, RZ, RZ, UR5 ;  /* 0x00000005ff037e24 */ /* 0x000fca000f8e00ff */
[----:B--2---:R-:W2:Y:S02]  /*0b00*/  ATOMG.E.MIN.S32.STRONG.GPU PT, R0, desc[UR8][R2.64], R5 ;  /* 0x80000005020079a8 */ /* 0x004ea400089ef308 */
[----:B--2---:R-:W-:-:S13]  /*0b10*/  ISETP.GT.AND P0, PT, R0, R5, PT ;  /* 0x000000050000720c */ /* 0x004fda0003f04270 */
[----:B------:R-:W-:Y:S05]  /*0b20*/  @!P0 EXIT ;  /* 0x000000000000894d */ /* 0x000fea0003800000 */
[----:B------:R-:W0:Y:S02]  /*0b30*/  LDC.64 R2, c[0x0][0x398] ;  /* 0x0000e600ff027b82 */ /* 0x000e240000000a00 */
[----:B0-----:R-:W-:Y:S01]  /*0b40*/  STG.E desc[UR8][R2.64], R29 ;  /* 0x0000001d02007986 */ /* 0x001fe2000c101908 */
[----:B------:R-:W-:Y:S05]  /*0b50*/  EXIT ;  /* 0x000000000000794d */ /* 0x000fea0003800000 */
.L_x_1:
[----:B------:R-:W-:-:S00]  /*0b60*/  BRA `(.L_x_1) ;  /* 0xfffffffc00fc7947 */ /* 0x000fc0000383ffff */
[----:B------:R-:W-:-:S00]  /*0b70*/  NOP ;  /* 0x0000000000007918 */ /* 0x000fc00000000000 */
        /* <DEDUP_REMOVED lines=8> */
.L_x_2:


//--------------------- .nv.shared.reserved.0     --------------------------
	.section	.nv.shared.reserved.0,"aw",@nobits
	.weak		__nv_reservedSMEM_offset_0_alias
	.size		__nv_reservedSMEM_offset_0_alias, 0, 64
	.other		__nv_reservedSMEM_offset_0_alias,@"STO_CUDA_RESERVED_SHARED STV_DEFAULT"
__nv_reservedSMEM_offset_0_alias:
	.zero		0
	.zero		64


//--------------------- .nv.constant0._Z15LevenshteinCUDAPKciS0_Pi --------------------------
	.section	.nv.constant0._Z15LevenshteinCUDAPKciS0_Pi,"a",@progbits
	.sectionflags	@""
	.align	4
.nv.constant0._Z15LevenshteinCUDAPKciS0_Pi:
	.zero		928


//--------------------- SYMBOLS --------------------------

	.type		.nv.reservedSmem.offset0,@object
	.size		.nv.reservedSmem.offset0,0x4
